//
// Generated by NVIDIA NVVM Compiler
//
// Compiler Build ID: CL-36424714
// Cuda compilation tools, release 13.0, V13.0.88
// Based on NVVM 20.0.0
//

.version 9.0
.target sm_100
.address_size 64

	// .globl	_Z17assignment_kernelPKfS0_PiiiPf

.visible .entry _Z17assignment_kernelPKfS0_PiiiPf(
	.param .u64 .ptr .align 1 _Z17assignment_kernelPKfS0_PiiiPf_param_0,
	.param .u64 .ptr .align 1 _Z17assignment_kernelPKfS0_PiiiPf_param_1,
	.param .u64 .ptr .align 1 _Z17assignment_kernelPKfS0_PiiiPf_param_2,
	.param .u32 _Z17assignment_kernelPKfS0_PiiiPf_param_3,
	.param .u32 _Z17assignment_kernelPKfS0_PiiiPf_param_4,
	.param .u64 .ptr .align 1 _Z17assignment_kernelPKfS0_PiiiPf_param_5
)
{
	.reg .pred 	%p<40>;
	.reg .b32 	%r<109>;
	.reg .b32 	%f<142>;
	.reg .b64 	%rd<27>;

	ld.param.u64 	%rd8, [_Z17assignment_kernelPKfS0_PiiiPf_param_0];
	ld.param.u64 	%rd11, [_Z17assignment_kernelPKfS0_PiiiPf_param_1];
	ld.param.u64 	%rd9, [_Z17assignment_kernelPKfS0_PiiiPf_param_2];
	ld.param.u32 	%r32, [_Z17assignment_kernelPKfS0_PiiiPf_param_3];
	ld.param.u32 	%r31, [_Z17assignment_kernelPKfS0_PiiiPf_param_4];
	ld.param.u64 	%rd10, [_Z17assignment_kernelPKfS0_PiiiPf_param_5];
	cvta.to.global.u64 	%rd1, %rd11;
	mov.u32 	%r33, %ctaid.x;
	mov.u32 	%r34, %ntid.x;
	mov.u32 	%r35, %tid.x;
	mad.lo.s32 	%r1, %r33, %r34, %r35;
	setp.ge.s32 	%p1, %r1, %r32;
	@%p1 bra 	$L__BB0_15;
	setp.lt.s32 	%p2, %r31, 1;
	mov.b32 	%r108, -1;
	mov.f32 	%f141, 0f7F7FFFFF;
	@%p2 bra 	$L__BB0_14;
	cvta.to.global.u64 	%rd12, %rd8;
	mul.wide.s32 	%rd13, %r1, 4;
	add.s64 	%rd14, %rd12, %rd13;
	ld.global.f32 	%f1, [%rd14];
	and.b32  	%r2, %r31, 15;
	setp.lt.u32 	%p3, %r31, 16;
	mov.f32 	%f141, 0f7F7FFFFF;
	mov.b32 	%r108, -1;
	mov.b32 	%r100, 0;
	@%p3 bra 	$L__BB0_5;
	and.b32  	%r100, %r31, 2147483632;
	add.s64 	%rd25, %rd1, 32;
	mov.f32 	%f141, 0f7F7FFFFF;
	mov.b32 	%r108, -1;
	mov.b32 	%r94, 0;
$L__BB0_4:
	.pragma "nounroll";
	ld.global.f32 	%f19, [%rd25+-32];
	sub.f32 	%f20, %f1, %f19;
	mul.f32 	%f21, %f20, %f20;
	setp.lt.f32 	%p4, %f21, %f141;
	selp.f32 	%f22, %f21, %f141, %p4;
	selp.b32 	%r42, %r94, %r108, %p4;
	ld.global.f32 	%f23, [%rd25+-28];
	sub.f32 	%f24, %f1, %f23;
	mul.f32 	%f25, %f24, %f24;
	setp.lt.f32 	%p5, %f25, %f22;
	selp.f32 	%f26, %f25, %f22, %p5;
	add.s32 	%r43, %r94, 1;
	selp.b32 	%r44, %r43, %r42, %p5;
	ld.global.f32 	%f27, [%rd25+-24];
	sub.f32 	%f28, %f1, %f27;
	mul.f32 	%f29, %f28, %f28;
	setp.lt.f32 	%p6, %f29, %f26;
	selp.f32 	%f30, %f29, %f26, %p6;
	add.s32 	%r45, %r94, 2;
	selp.b32 	%r46, %r45, %r44, %p6;
	ld.global.f32 	%f31, [%rd25+-20];
	sub.f32 	%f32, %f1, %f31;
	mul.f32 	%f33, %f32, %f32;
	setp.lt.f32 	%p7, %f33, %f30;
	selp.f32 	%f34, %f33, %f30, %p7;
	add.s32 	%r47, %r94, 3;
	selp.b32 	%r48, %r47, %r46, %p7;
	ld.global.f32 	%f35, [%rd25+-16];
	sub.f32 	%f36, %f1, %f35;
	mul.f32 	%f37, %f36, %f36;
	setp.lt.f32 	%p8, %f37, %f34;
	selp.f32 	%f38, %f37, %f34, %p8;
	add.s32 	%r49, %r94, 4;
	selp.b32 	%r50, %r49, %r48, %p8;
	ld.global.f32 	%f39, [%rd25+-12];
	sub.f32 	%f40, %f1, %f39;
	mul.f32 	%f41, %f40, %f40;
	setp.lt.f32 	%p9, %f41, %f38;
	selp.f32 	%f42, %f41, %f38, %p9;
	add.s32 	%r51, %r94, 5;
	selp.b32 	%r52, %r51, %r50, %p9;
	ld.global.f32 	%f43, [%rd25+-8];
	sub.f32 	%f44, %f1, %f43;
	mul.f32 	%f45, %f44, %f44;
	setp.lt.f32 	%p10, %f45, %f42;
	selp.f32 	%f46, %f45, %f42, %p10;
	add.s32 	%r53, %r94, 6;
	selp.b32 	%r54, %r53, %r52, %p10;
	ld.global.f32 	%f47, [%rd25+-4];
	sub.f32 	%f48, %f1, %f47;
	mul.f32 	%f49, %f48, %f48;
	setp.lt.f32 	%p11, %f49, %f46;
	selp.f32 	%f50, %f49, %f46, %p11;
	add.s32 	%r55, %r94, 7;
	selp.b32 	%r56, %r55, %r54, %p11;
	ld.global.f32 	%f51, [%rd25];
	sub.f32 	%f52, %f1, %f51;
	mul.f32 	%f53, %f52, %f52;
	setp.lt.f32 	%p12, %f53, %f50;
	selp.f32 	%f54, %f53, %f50, %p12;
	add.s32 	%r57, %r94, 8;
	selp.b32 	%r58, %r57, %r56, %p12;
	ld.global.f32 	%f55, [%rd25+4];
	sub.f32 	%f56, %f1, %f55;
	mul.f32 	%f57, %f56, %f56;
	setp.lt.f32 	%p13, %f57, %f54;
	selp.f32 	%f58, %f57, %f54, %p13;
	add.s32 	%r59, %r94, 9;
	selp.b32 	%r60, %r59, %r58, %p13;
	ld.global.f32 	%f59, [%rd25+8];
	sub.f32 	%f60, %f1, %f59;
	mul.f32 	%f61, %f60, %f60;
	setp.lt.f32 	%p14, %f61, %f58;
	selp.f32 	%f62, %f61, %f58, %p14;
	add.s32 	%r61, %r94, 10;
	selp.b32 	%r62, %r61, %r60, %p14;
	ld.global.f32 	%f63, [%rd25+12];
	sub.f32 	%f64, %f1, %f63;
	mul.f32 	%f65, %f64, %f64;
	setp.lt.f32 	%p15, %f65, %f62;
	selp.f32 	%f66, %f65, %f62, %p15;
	add.s32 	%r63, %r94, 11;
	selp.b32 	%r64, %r63, %r62, %p15;
	ld.global.f32 	%f67, [%rd25+16];
	sub.f32 	%f68, %f1, %f67;
	mul.f32 	%f69, %f68, %f68;
	setp.lt.f32 	%p16, %f69, %f66;
	selp.f32 	%f70, %f69, %f66, %p16;
	add.s32 	%r65, %r94, 12;
	selp.b32 	%r66, %r65, %r64, %p16;
	ld.global.f32 	%f71, [%rd25+20];
	sub.f32 	%f72, %f1, %f71;
	mul.f32 	%f73, %f72, %f72;
	setp.lt.f32 	%p17, %f73, %f70;
	selp.f32 	%f74, %f73, %f70, %p17;
	add.s32 	%r67, %r94, 13;
	selp.b32 	%r68, %r67, %r66, %p17;
	ld.global.f32 	%f75, [%rd25+24];
	sub.f32 	%f76, %f1, %f75;
	mul.f32 	%f77, %f76, %f76;
	setp.lt.f32 	%p18, %f77, %f74;
	selp.f32 	%f78, %f77, %f74, %p18;
	add.s32 	%r69, %r94, 14;
	selp.b32 	%r70, %r69, %r68, %p18;
	ld.global.f32 	%f79, [%rd25+28];
	sub.f32 	%f80, %f1, %f79;
	mul.f32 	%f81, %f80, %f80;
	setp.lt.f32 	%p19, %f81, %f78;
	selp.f32 	%f141, %f81, %f78, %p19;
	add.s32 	%r71, %r94, 15;
	selp.b32 	%r108, %r71, %r70, %p19;
	add.s64 	%rd25, %rd25, 64;
	add.s32 	%r94, %r94, 16;
	setp.ne.s32 	%p20, %r94, %r100;
	@%p20 bra 	$L__BB0_4;
$L__BB0_5:
	setp.eq.s32 	%p21, %r2, 0;
	@%p21 bra 	$L__BB0_14;
	and.b32  	%r11, %r31, 7;
	setp.lt.u32 	%p22, %r2, 8;
	@%p22 bra 	$L__BB0_8;
	mul.wide.u32 	%rd15, %r100, 4;
	add.s64 	%rd16, %rd1, %rd15;
	ld.global.f32 	%f83, [%rd16];
	sub.f32 	%f84, %f1, %f83;
	mul.f32 	%f85, %f84, %f84;
	setp.lt.f32 	%p23, %f85, %f141;
	selp.f32 	%f86, %f85, %f141, %p23;
	selp.b32 	%r73, %r100, %r108, %p23;
	add.s32 	%r74, %r100, 1;
	ld.global.f32 	%f87, [%rd16+4];
	sub.f32 	%f88, %f1, %f87;
	mul.f32 	%f89, %f88, %f88;
	setp.lt.f32 	%p24, %f89, %f86;
	selp.f32 	%f90, %f89, %f86, %p24;
	selp.b32 	%r75, %r74, %r73, %p24;
	add.s32 	%r76, %r100, 2;
	ld.global.f32 	%f91, [%rd16+8];
	sub.f32 	%f92, %f1, %f91;
	mul.f32 	%f93, %f92, %f92;
	setp.lt.f32 	%p25, %f93, %f90;
	selp.f32 	%f94, %f93, %f90, %p25;
	selp.b32 	%r77, %r76, %r75, %p25;
	add.s32 	%r78, %r100, 3;
	ld.global.f32 	%f95, [%rd16+12];
	sub.f32 	%f96, %f1, %f95;
	mul.f32 	%f97, %f96, %f96;
	setp.lt.f32 	%p26, %f97, %f94;
	selp.f32 	%f98, %f97, %f94, %p26;
	selp.b32 	%r79, %r78, %r77, %p26;
	add.s32 	%r80, %r100, 4;
	ld.global.f32 	%f99, [%rd16+16];
	sub.f32 	%f100, %f1, %f99;
	mul.f32 	%f101, %f100, %f100;
	setp.lt.f32 	%p27, %f101, %f98;
	selp.f32 	%f102, %f101, %f98, %p27;
	selp.b32 	%r81, %r80, %r79, %p27;
	add.s32 	%r82, %r100, 5;
	ld.global.f32 	%f103, [%rd16+20];
	sub.f32 	%f104, %f1, %f103;
	mul.f32 	%f105, %f104, %f104;
	setp.lt.f32 	%p28, %f105, %f102;
	selp.f32 	%f106, %f105, %f102, %p28;
	selp.b32 	%r83, %r82, %r81, %p28;
	add.s32 	%r84, %r100, 6;
	ld.global.f32 	%f107, [%rd16+24];
	sub.f32 	%f108, %f1, %f107;
	mul.f32 	%f109, %f108, %f108;
	setp.lt.f32 	%p29, %f109, %f106;
	selp.f32 	%f110, %f109, %f106, %p29;
	selp.b32 	%r85, %r84, %r83, %p29;
	add.s32 	%r86, %r100, 7;
	ld.global.f32 	%f111, [%rd16+28];
	sub.f32 	%f112, %f1, %f111;
	mul.f32 	%f113, %f112, %f112;
	setp.lt.f32 	%p30, %f113, %f110;
	selp.f32 	%f141, %f113, %f110, %p30;
	selp.b32 	%r108, %r86, %r85, %p30;
	add.s32 	%r100, %r100, 8;
$L__BB0_8:
	setp.eq.s32 	%p31, %r11, 0;
	@%p31 bra 	$L__BB0_14;
	and.b32  	%r17, %r31, 3;
	setp.lt.u32 	%p32, %r11, 4;
	@%p32 bra 	$L__BB0_11;
	mul.wide.u32 	%rd17, %r100, 4;
	add.s64 	%rd18, %rd1, %rd17;
	ld.global.f32 	%f115, [%rd18];
	sub.f32 	%f116, %f1, %f115;
	mul.f32 	%f117, %f116, %f116;
	setp.lt.f32 	%p33, %f117, %f141;
	selp.f32 	%f118, %f117, %f141, %p33;
	selp.b32 	%r88, %r100, %r108, %p33;
	add.s32 	%r89, %r100, 1;
	ld.global.f32 	%f119, [%rd18+4];
	sub.f32 	%f120, %f1, %f119;
	mul.f32 	%f121, %f120, %f120;
	setp.lt.f32 	%p34, %f121, %f118;
	selp.f32 	%f122, %f121, %f118, %p34;
	selp.b32 	%r90, %r89, %r88, %p34;
	add.s32 	%r91, %r100, 2;
	ld.global.f32 	%f123, [%rd18+8];
	sub.f32 	%f124, %f1, %f123;
	mul.f32 	%f125, %f124, %f124;
	setp.lt.f32 	%p35, %f125, %f122;
	selp.f32 	%f126, %f125, %f122, %p35;
	selp.b32 	%r92, %r91, %r90, %p35;
	add.s32 	%r93, %r100, 3;
	ld.global.f32 	%f127, [%rd18+12];
	sub.f32 	%f128, %f1, %f127;
	mul.f32 	%f129, %f128, %f128;
	setp.lt.f32 	%p36, %f129, %f126;
	selp.f32 	%f141, %f129, %f126, %p36;
	selp.b32 	%r108, %r93, %r92, %p36;
	add.s32 	%r100, %r100, 4;
$L__BB0_11:
	setp.eq.s32 	%p37, %r17, 0;
	@%p37 bra 	$L__BB0_14;
	mul.wide.u32 	%rd19, %r100, 4;
	add.s64 	%rd26, %rd1, %rd19;
	neg.s32 	%r105, %r17;
$L__BB0_13:
	.pragma "nounroll";
	ld.global.f32 	%f130, [%rd26];
	sub.f32 	%f131, %f1, %f130;
	mul.f32 	%f132, %f131, %f131;
	setp.lt.f32 	%p38, %f132, %f141;
	selp.f32 	%f141, %f132, %f141, %p38;
	selp.b32 	%r108, %r100, %r108, %p38;
	add.s32 	%r100, %r100, 1;
	add.s64 	%rd26, %rd26, 4;
	add.s32 	%r105, %r105, 1;
	setp.ne.s32 	%p39, %r105, 0;
	@%p39 bra 	$L__BB0_13;
$L__BB0_14:
	cvta.to.global.u64 	%rd20, %rd9;
	mul.wide.s32 	%rd21, %r1, 4;
	add.s64 	%rd22, %rd20, %rd21;
	st.global.u32 	[%rd22], %r108;
	cvta.to.global.u64 	%rd23, %rd10;
	add.s64 	%rd24, %rd23, %rd21;
	st.global.f32 	[%rd24], %f141;
$L__BB0_15:
	ret;

}


// ===== COMPILED SASS (sm_100) =====

	.target	sm_100

	.elftype	@"ET_EXEC"


//--------------------- .note.nv.tkinfo           --------------------------
	.section	.note.nv.tkinfo,"",@"SHT_NOTE"
	.sectionflags	@"SHF_NOTE_NV_TKINFO"
	.tkinfo
        /*0018*/ 	.word	0x00000002
        /*0030*/ 	.string	""
        /*0030*/ 	.string	"ptxas"
        /*0030*/ 	.string	"Cuda compilation tools, release 13.0, V13.0.88"
        /*0030*/ 	.string	"Build cuda_13.0.r13.0/compiler.36424714_0"
        /*0030*/ 	.string	"-arch sm_100 -m 64 "



//--------------------- .note.nv.cuinfo           --------------------------
	.section	.note.nv.cuinfo,"",@"SHT_NOTE"
	.sectionflags	@"SHF_NOTE_NV_CUINFO"
        /*0018*/ 	.short	0x0002
        /*001a*/ 	.short	0x0064
        /*001c*/ 	.short	0x0082
	.zero		2


//--------------------- .nv.info                  --------------------------
	.section	.nv.info,"",@"SHT_CUDA_INFO"
	.align	4


	//----- nvinfo : EIATTR_REGCOUNT
	.align		4
        /*0000*/ 	.byte	0x04, 0x2f
        /*0002*/ 	.short	(.L_1 - .L_0)
	.align		4
.L_0:
        /*0004*/ 	.word	index@(_Z17assignment_kernelPKfS0_PiiiPf)
        /*0008*/ 	.word	0x0000001f


	//----- nvinfo : EIATTR_FRAME_SIZE
	.align		4
.L_1:
        /*000c*/ 	.byte	0x04, 0x11
        /*000e*/ 	.short	(.L_3 - .L_2)
	.align		4
.L_2:
        /*0010*/ 	.word	index@(_Z17assignment_kernelPKfS0_PiiiPf)
        /*0014*/ 	.word	0x00000000


	//----- nvinfo : EIATTR_MIN_STACK_SIZE
	.align		4
.L_3:
        /*0018*/ 	.byte	0x04, 0x12
        /*001a*/ 	.short	(.L_5 - .L_4)
	.align		4
.L_4:
        /*001c*/ 	.word	index@(_Z17assignment_kernelPKfS0_PiiiPf)
        /*0020*/ 	.word	0x00000000
.L_5:


//--------------------- .nv.compat                --------------------------
	.section	.nv.compat,"",@"SHT_CUDA_COMPAT_INFO"
	.align	4
        /*0000*/ 	.byte	0x02, 0x09, 0x00, 0x00, 0x02, 0x02, 0x01, 0x00, 0x02, 0x05, 0x05, 0x00, 0x03, 0x07, 0x01, 0x01
        /*0010*/ 	.byte	0x02, 0x03, 0x00, 0x00, 0x02, 0x06, 0x01, 0x00, 0x04, 0x0b, 0x08, 0x00, 0x09, 0x00, 0x00, 0x00
        /*0020*/ 	.byte	0x00, 0x00, 0x00, 0x00


//--------------------- .nv.info._Z17assignment_kernelPKfS0_PiiiPf --------------------------
	.section	.nv.info._Z17assignment_kernelPKfS0_PiiiPf,"",@"SHT_CUDA_INFO"
	.sectionflags	@""
	.align	4


	//----- nvinfo : EIATTR_CUDA_API_VERSION
	.align		4
        /*0000*/ 	.byte	0x04, 0x37
        /*0002*/ 	.short	(.L_7 - .L_6)
.L_6:
        /*0004*/ 	.word	0x00000082


	//----- nvinfo : EIATTR_KPARAM_INFO
	.align		4
.L_7:
        /*0008*/ 	.byte	0x04, 0x17
        /*000a*/ 	.short	(.L_9 - .L_8)
.L_8:
        /*000c*/ 	.word	0x00000000
        /*0010*/ 	.short	0x0005
        /*0012*/ 	.short	0x0020
        /*0014*/ 	.byte	0x00, 0xf5, 0x21, 0x00


	//----- nvinfo : EIATTR_KPARAM_INFO
	.align		4
.L_9:
        /*0018*/ 	.byte	0x04, 0x17
        /*001a*/ 	.short	(.L_11 - .L_10)
.L_10:
        /*001c*/ 	.word	0x00000000
        /*0020*/ 	.short	0x0004
        /*0022*/ 	.short	0x001c
        /*0024*/ 	.byte	0x00, 0xf0, 0x11, 0x00


	//----- nvinfo : EIATTR_KPARAM_INFO
	.align		4
.L_11:
        /*0028*/ 	.byte	0x04, 0x17
        /*002a*/ 	.short	(.L_13 - .L_12)
.L_12:
        /*002c*/ 	.word	0x00000000
        /*0030*/ 	.short	0x0003
        /*0032*/ 	.short	0x0018
        /*0034*/ 	.byte	0x00, 0xf0, 0x11, 0x00


	//----- nvinfo : EIATTR_KPARAM_INFO
	.align		4
.L_13:
        /*0038*/ 	.byte	0x04, 0x17
        /*003a*/ 	.short	(.L_15 - .L_14)
.L_14:
        /*003c*/ 	.word	0x00000000
        /*0040*/ 	.short	0x0002
        /*0042*/ 	.short	0x0010
        /*0044*/ 	.byte	0x00, 0xf5, 0x21, 0x00


	//----- nvinfo : EIATTR_KPARAM_INFO
	.align		4
.L_15:
        /*0048*/ 	.byte	0x04, 0x17
        /*004a*/ 	.short	(.L_17 - .L_16)
.L_16:
        /*004c*/ 	.word	0x00000000
        /*0050*/ 	.short	0x0001
        /*0052*/ 	.short	0x0008
        /*0054*/ 	.byte	0x00, 0xf5, 0x21, 0x00


	//----- nvinfo : EIATTR_KPARAM_INFO
	.align		4
.L_17:
        /*0058*/ 	.byte	0x04, 0x17
        /*005a*/ 	.short	(.L_19 - .L_18)
.L_18:
        /*005c*/ 	.word	0x00000000
        /*0060*/ 	.short	0x0000
        /*0062*/ 	.short	0x0000
        /*0064*/ 	.byte	0x00, 0xf5, 0x21, 0x00


	//----- nvinfo : EIATTR_SPARSE_MMA_MASK
	.align		4
.L_19:
        /*0068*/ 	.byte	0x03, 0x50
        /*006a*/ 	.short	0x0000


	//----- nvinfo : EIATTR_MAXREG_COUNT
	.align		4
        /*006c*/ 	.byte	0x03, 0x1b
        /*006e*/ 	.short	0x00ff


	//----- nvinfo : EIATTR_MERCURY_ISA_VERSION
	.align		4
        /*0070*/ 	.byte	0x03, 0x5f
        /*0072*/ 	.short	0x0101


	//----- nvinfo : EIATTR_VRC_CTA_INIT_COUNT
	.align		4
        /*0074*/ 	.byte	0x02, 0x4a
	.zero		1
	.zero		1


	//----- nvinfo : EIATTR_EXIT_INSTR_OFFSETS
	.align		4
        /*0078*/ 	.byte	0x04, 0x1c
        /*007a*/ 	.short	(.L_21 - .L_20)


	//   ....[0]....
.L_20:
        /*007c*/ 	.word	0x00000070


	//   ....[1]....
        /*0080*/ 	.word	0x00000f70


	//----- nvinfo : EIATTR_CBANK_PARAM_SIZE
	.align		4
.L_21:
        /*0084*/ 	.byte	0x03, 0x19
        /*0086*/ 	.short	0x0028


	//----- nvinfo : EIATTR_PARAM_CBANK
	.align		4
        /*0088*/ 	.byte	0x04, 0x0a
        /*008a*/ 	.short	(.L_23 - .L_22)
	.align		4
.L_22:
        /*008c*/ 	.word	index@(.nv.constant0._Z17assignment_kernelPKfS0_PiiiPf)
        /*0090*/ 	.short	0x0380
        /*0092*/ 	.short	0x0028


	//----- nvinfo : EIATTR_SW_WAR
	.align		4
.L_23:
        /*0094*/ 	.byte	0x04, 0x36
        /*0096*/ 	.short	(.L_25 - .L_24)
.L_24:
        /*0098*/ 	.word	0x00000008
.L_25:


//--------------------- .nv.callgraph             --------------------------
	.section	.nv.callgraph,"",@"SHT_CUDA_CALLGRAPH"
	.align	4
	.sectionentsize	8
	.align		4
        /*0000*/ 	.word	0x00000000
	.align		4
        /*0004*/ 	.word	0xffffffff
	.align		4
        /*0008*/ 	.word	0x00000000
	.align		4
        /*000c*/ 	.word	0xfffffffe
	.align		4
        /*0010*/ 	.word	0x00000000
	.align		4
        /*0014*/ 	.word	0xfffffffd
	.align		4
        /*0018*/ 	.word	0x00000000
	.align		4
        /*001c*/ 	.word	0xfffffffc


//--------------------- .text._Z17assignment_kernelPKfS0_PiiiPf --------------------------
	.section	.text._Z17assignment_kernelPKfS0_PiiiPf,"ax",@progbits
	.align	128
        .global         _Z17assignment_kernelPKfS0_PiiiPf
        .type           _Z17assignment_kernelPKfS0_PiiiPf,@function
        .size           _Z17assignment_kernelPKfS0_PiiiPf,(.L_x_7 - _Z17assignment_kernelPKfS0_PiiiPf)
        .other          _Z17assignment_kernelPKfS0_PiiiPf,@"STO_CUDA_ENTRY STV_DEFAULT"
_Z17assignment_kernelPKfS0_PiiiPf:
.text._Z17assignment_kernelPKfS0_PiiiPf:
[----:B------:R-:W-:Y:S01]  /*0000*/  LDC R1, c[0x0][0x37c] ;  /* 0x0000df00ff017b82 */ /* 0x000fe20000000800 */
[----:B------:R-:W0:Y:S07]  /*0010*/  S2R R3, SR_TID.X ;  /* 0x0000000000037919 */ /* 0x000e2e0000002100 */
[----:B------:R-:W0:Y:S01]  /*0020*/  S2UR UR4, SR_CTAID.X ;  /* 0x00000000000479c3 */ /* 0x000e220000002500 */
[----:B------:R-:W1:Y:S07]  /*0030*/  LDCU UR5, c[0x0][0x398] ;  /* 0x00007300ff0577ac */ /* 0x000e6e0008000800 */
[----:B------:R-:W0:Y:S02]  /*0040*/  LDC R0, c[0x0][0x360] ;  /* 0x0000d800ff007b82 */ /* 0x000e240000000800 */
[----:B0-----:R-:W-:-:S05]  /*0050*/  IMAD R0, R0, UR4, R3 ;  /* 0x0000000400007c24 */ /* 0x001fca000f8e0203 */
[----:B-1----:R-:W-:-:S13]  /*0060*/  ISETP.GE.AND P0, PT, R0, UR5, PT ;  /* 0x0000000500007c0c */ /* 0x002fda000bf06270 */
[----:B------:R-:W-:Y:S05]  /*0070*/  @P0 EXIT ;  /* 0x000000000000094d */ /* 0x000fea0003800000 */
[----:B------:R-:W0:Y:S01]  /*0080*/  LDCU UR6, c[0x0][0x39c] ;  /* 0x00007380ff0677ac */ /* 0x000e220008000800 */
[----:B------:R-:W-:Y:S02]  /*0090*/  IMAD.MOV.U32 R5, RZ, RZ, -0x1 ;  /* 0xffffffffff057424 */ /* 0x000fe400078e00ff */
[----:B------:R-:W-:Y:S01]  /*00a0*/  IMAD.MOV.U32 R4, RZ, RZ, 0x7f7fffff ;  /* 0x7f7fffffff047424 */ /* 0x000fe200078e00ff */
[----:B------:R-:W1:Y:S01]  /*00b0*/  LDCU.64 UR10, c[0x0][0x358] ;  /* 0x00006b00ff0a77ac */ /* 0x000e620008000a00 */
[----:B0-----:R-:W-:-:S09]  /*00c0*/  UISETP.GE.AND UP0, UPT, UR6, 0x1, UPT ;  /* 0x000000010600788c */ /* 0x001fd2000bf06270 */
[----:B-1----:R-:W-:Y:S05]  /*00d0*/  BRA.U !UP0, `(.L_x_0) ;  /* 0x0000000d088c7547 */ /* 0x002fea000b800000 */
[----:B------:R-:W0:Y:S02]  /*00e0*/  LDC.64 R2, c[0x0][0x380] ;  /* 0x0000e000ff027b82 */ /* 0x000e240000000a00 */
[----:B0-----:R-:W-:-:S05]  /*00f0*/  IMAD.WIDE R2, R0, 0x4, R2 ;  /* 0x0000000400027825 */ /* 0x001fca00078e0202 */
[----:B------:R0:W5:Y:S01]  /*0100*/  LDG.E R7, desc[UR10][R2.64] ;  /* 0x0000000a02077981 */ /* 0x000162000c1e1900 */
[----:B------:R-:W-:Y:S01]  /*0110*/  UISETP.GE.U32.AND UP1, UPT, UR6, 0x10, UPT ;  /* 0x000000100600788c */ /* 0x000fe2000bf26070 */
[----:B------:R-:W-:Y:S01]  /*0120*/  HFMA2 R6, -RZ, RZ, 0, 0 ;  /* 0x00000000ff067431 */ /* 0x000fe200000001ff */
[----:B------:R-:W-:Y:S01]  /*0130*/  ULOP3.LUT UR7, UR6, 0xf, URZ, 0xc0, !UPT ;  /* 0x0000000f06077892 */ /* 0x000fe2000f8ec0ff */
[----:B------:R-:W-:Y:S01]  /*0140*/  MOV R4, 0x7f7fffff ;  /* 0x7f7fffff00047802 */ /* 0x000fe20000000f00 */
[----:B------:R-:W-:Y:S02]  /*0150*/  IMAD.MOV.U32 R5, RZ, RZ, -0x1 ;  /* 0xffffffffff057424 */ /* 0x000fe400078e00ff */
[----:B------:R-:W-:-:S03]  /*0160*/  UISETP.NE.AND UP0, UPT, UR7, URZ, UPT ;  /* 0x000000ff0700728c */ /* 0x000fc6000bf05270 */
[----:B0-----:R-:W-:Y:S08]  /*0170*/  BRA.U !UP1, `(.L_x_1) ;  /* 0x0000000509bc7547 */ /* 0x001ff0000b800000 */
[----:B------:R-:W0:Y:S01]  /*0180*/  LDCU.64 UR4, c[0x0][0x388] ;  /* 0x00007100ff0477ac */ /* 0x000e220008000a00 */
[----:B------:R-:W-:Y:S01]  /*0190*/  IMAD.MOV.U32 R4, RZ, RZ, 0x7f7fffff ;  /* 0x7f7fffffff047424 */ /* 0x000fe200078e00ff */
[----:B------:R-:W-:Y:S01]  /*01a0*/  MOV R5, 0xffffffff ;  /* 0xffffffff00057802 */ /* 0x000fe20000000f00 */
[----:B------:R-:W-:Y:S01]  /*01b0*/  IMAD.MOV.U32 R8, RZ, RZ, RZ ;  /* 0x000000ffff087224 */ /* 0x000fe200078e00ff */
[----:B------:R-:W-:-:S06]  /*01c0*/  ULOP3.LUT UR8, UR6, 0x7ffffff0, URZ, 0xc0, !UPT ;  /* 0x7ffffff006087892 */ /* 0x000fcc000f8ec0ff */
[----:B------:R-:W-:Y:S01]  /*01d0*/  MOV R6, UR8 ;  /* 0x0000000800067c02 */ /* 0x000fe20008000f00 */
[----:B0-----:R-:W-:-:S04]  /*01e0*/  UIADD3 UR4, UP1, UPT, UR4, 0x20, URZ ;  /* 0x0000002004047890 */ /* 0x001fc8000ff3e0ff */
[----:B------:R-:W-:Y:S02]  /*01f0*/  UIADD3.X UR5, UPT, UPT, URZ, UR5, URZ, UP1, !UPT ;  /* 0x00000005ff057290 */ /* 0x000fe40008ffe4ff */
[----:B------:R-:W-:-:S04]  /*0200*/  IMAD.U32 R2, RZ, RZ, UR4 ;  /* 0x00000004ff027e24 */ /* 0x000fc8000f8e00ff */
[----:B------:R-:W-:-:S07]  /*0210*/  MOV R3, UR5 ;  /* 0x0000000500037c02 */ /* 0x000fce0008000f00 */
.L_x_2:
[----:B------:R-:W2:Y:S04]  /*0220*/  LDG.E R15, desc[UR10][R2.64+-0x20] ;  /* 0xffffe00a020f7981 */ /* 0x000ea8000c1e1900 */
[----:B------:R-:W3:Y:S04]  /*0230*/  LDG.E R17, desc[UR10][R2.64+-0x1c] ;  /* 0xffffe40a02117981 */ /* 0x000ee8000c1e1900 */
[----:B------:R-:W4:Y:S04]  /*0240*/  LDG.E R19, desc[UR10][R2.64+-0x18] ;  /* 0xffffe80a02137981 */ /* 0x000f28000c1e1900 */
        /* <DEDUP_REMOVED lines=12> */
[----:B------:R-:W4:Y:S01]  /*0310*/  LDG.E R10, desc[UR10][R2.64+0x1c] ;  /* 0x00001c0a020a7981 */ /* 0x000f22000c1e1900 */
[----:B--2--5:R-:W-:-:S04]  /*0320*/  FADD R15, R7, -R15 ;  /* 0x8000000f070f7221 */ /* 0x024fc80000000000 */
[----:B------:R-:W-:Y:S01]  /*0330*/  FMUL R15, R15, R15 ;  /* 0x0000000f0f0f7220 */ /* 0x000fe20000400000 */
[C---:B---3--:R-:W-:Y:S01]  /*0340*/  FADD R17, R7.reuse, -R17 ;  /* 0x8000001107117221 */ /* 0x048fe20000000000 */
[----:B----4-:R-:W-:-:S03]  /*0350*/  FADD R19, R7, -R19 ;  /* 0x8000001307137221 */ /* 0x010fc60000000000 */
[-C--:B------:R-:W-:Y:S01]  /*0360*/  FSETP.GEU.AND P3, PT, R15, R4.reuse, PT ;  /* 0x000000040f00720b */ /* 0x080fe20003f6e000 */
[----:B------:R-:W-:Y:S01]  /*0370*/  FMUL R17, R17, R17 ;  /* 0x0000001111117220 */ /* 0x000fe20000400000 */
[----:B------:R-:W-:Y:S02]  /*0380*/  FMUL R19, R19, R19 ;  /* 0x0000001313137220 */ /* 0x000fe40000400000 */
[----:B------:R-:W-:Y:S01]  /*0390*/  FSEL R4, R15, R4, !P3 ;  /* 0x000000040f047208 */ /* 0x000fe20005800000 */
[C---:B------:R-:W-:Y:S01]  /*03a0*/  FADD R24, R7.reuse, -R24 ;  /* 0x8000001807187221 */ /* 0x040fe20000000000 */
[----:B------:R-:W-:Y:S01]  /*03b0*/  SEL R5, R8, R5, !P3 ;  /* 0x0000000508057207 */ /* 0x000fe20005800000 */
[----:B------:R-:W-:Y:S01]  /*03c0*/  FADD R26, R7, -R26 ;  /* 0x8000001a071a7221 */ /* 0x000fe20000000000 */
[----:B------:R-:W-:Y:S01]  /*03d0*/  FSETP.GEU.AND P4, PT, R17, R4, PT ;  /* 0x000000041100720b */ /* 0x000fe20003f8e000 */
[----:B------:R-:W-:Y:S01]  /*03e0*/  FMUL R15, R24, R24 ;  /* 0x00000018180f7220 */ /* 0x000fe20000400000 */
[----:B------:R-:W-:-:S02]  /*03f0*/  FADD R28, R7, -R28 ;  /* 0x8000001c071c7221 */ /* 0x000fc40000000000 */
[----:B------:R-:W-:Y:S01]  /*0400*/  FSEL R4, R17, R4, !P4 ;  /* 0x0000000411047208 */ /* 0x000fe20006000000 */
[----:B------:R-:W-:Y:S01]  /*0410*/  FMUL R17, R26, R26 ;  /* 0x0000001a1a117220 */ /* 0x000fe20000400000 */
[----:B------:R-:W-:Y:S02]  /*0420*/  FADD R9, R7, -R9 ;  /* 0x8000000907097221 */ /* 0x000fe40000000000 */
[-C--:B------:R-:W-:Y:S02]  /*0430*/  FSETP.GEU.AND P5, PT, R19, R4.reuse, PT ;  /* 0x000000041300720b */ /* 0x080fe40003fae000 */
[----:B------:R-:W-:Y:S02]  /*0440*/  FMUL R9, R9, R9 ;  /* 0x0000000909097220 */ /* 0x000fe40000400000 */
[----:B------:R-:W-:Y:S01]  /*0450*/  FSEL R4, R19, R4, !P5 ;  /* 0x0000000413047208 */ /* 0x000fe20006800000 */
[----:B------:R-:W-:Y:S01]  /*0460*/  FADD R11, R7, -R11 ;  /* 0x8000000b070b7221 */ /* 0x000fe20000000000 */
[----:B------:R-:W-:-:S02]  /*0470*/  @!P4 VIADD R5, R8, 0x1 ;  /* 0x000000010805c836 */ /* 0x000fc40000000000 */
[----:B------:R-:W-:Y:S01]  /*0480*/  FADD R13, R7, -R13 ;  /* 0x8000000d070d7221 */ /* 0x000fe20000000000 */
[-C--:B------:R-:W-:Y:S01]  /*0490*/  FSETP.GEU.AND P6, PT, R15, R4.reuse, PT ;  /* 0x000000040f00720b */ /* 0x080fe20003fce000 */
[----:B------:R-:W-:Y:S02]  /*04a0*/  FMUL R11, R11, R11 ;  /* 0x0000000b0b0b7220 */ /* 0x000fe40000400000 */
[----:B------:R-:W-:Y:S01]  /*04b0*/  FMUL R13, R13, R13 ;  /* 0x0000000d0d0d7220 */ /* 0x000fe20000400000 */
[----:B------:R-:W-:Y:S01]  /*04c0*/  FSEL R4, R15, R4, !P6 ;  /* 0x000000040f047208 */ /* 0x000fe20007000000 */
[----:B------:R-:W-:Y:S01]  /*04d0*/  FMUL R15, R28, R28 ;  /* 0x0000001c1c0f7220 */ /* 0x000fe20000400000 */
[C---:B------:R-:W-:Y:S01]  /*04e0*/  FADD R22, R7.reuse, -R22 ;  /* 0x8000001607167221 */ /* 0x040fe20000000000 */
[----:B------:R-:W-:Y:S01]  /*04f0*/  FADD R20, R7, -R20 ;  /* 0x8000001407147221 */ /* 0x000fe20000000000 */
[-C--:B------:R-:W-:Y:S02]  /*0500*/  FSETP.GEU.AND P0, PT, R17, R4.reuse, PT ;  /* 0x000000041100720b */ /* 0x080fe40003f0e000 */
[C---:B------:R-:W-:Y:S01]  /*0510*/  @!P5 IADD3 R5, PT, PT, R8.reuse, 0x2, RZ ;  /* 0x000000020805d810 */ /* 0x040fe20007ffe0ff */
[----:B------:R-:W-:Y:S01]  /*0520*/  FADD R18, R7, -R18 ;  /* 0x8000001207127221 */ /* 0x000fe20000000000 */
[----:B------:R-:W-:Y:S01]  /*0530*/  FSEL R4, R17, R4, !P0 ;  /* 0x0000000411047208 */ /* 0x000fe20004000000 */
[----:B------:R-:W-:-:S02]  /*0540*/  @!P6 VIADD R5, R8, 0x3 ;  /* 0x000000030805e836 */ /* 0x000fc40000000000 */
[----:B------:R-:W-:Y:S01]  /*0550*/  FADD R16, R7, -R16 ;  /* 0x8000001007107221 */ /* 0x000fe20000000000 */
[----:B------:R-:W-:Y:S01]  /*0560*/  FSETP.GEU.AND P1, PT, R15, R4, PT ;  /* 0x000000040f00720b */ /* 0x000fe20003f2e000 */
[----:B------:R-:W-:-:S03]  /*0570*/  FADD R14, R7, -R14 ;  /* 0x8000000e070e7221 */ /* 0x000fc60000000000 */
[----:B------:R-:W-:Y:S02]  /*0580*/  FSEL R4, R15, R4, !P1 ;  /* 0x000000040f047208 */ /* 0x000fe40004800000 */
[----:B------:R-:W-:Y:S01]  /*0590*/  @!P0 IADD3 R5, PT, PT, R8, 0x4, RZ ;  /* 0x0000000408058810 */ /* 0x000fe20007ffe0ff */
[----:B------:R-:W-:Y:S01]  /*05a0*/  FADD R12, R7, -R12 ;  /* 0x8000000c070c7221 */ /* 0x000fe20000000000 */
[----:B------:R-:W-:Y:S01]  /*05b0*/  FSETP.GEU.AND P2, PT, R9, R4, PT ;  /* 0x000000040900720b */ /* 0x000fe20003f4e000 */
[----:B------:R-:W-:-:S03]  /*05c0*/  FADD R10, R7, -R10 ;  /* 0x8000000a070a7221 */ /* 0x000fc60000000000 */
[----:B------:R-:W-:Y:S01]  /*05d0*/  FSEL R4, R9, R4, !P2 ;  /* 0x0000000409047208 */ /* 0x000fe20005000000 */
[----:B------:R-:W-:Y:S01]  /*05e0*/  FMUL R9, R22, R22 ;  /* 0x0000001616097220 */ /* 0x000fe20000400000 */
[----:B------:R-:W-:Y:S02]  /*05f0*/  @!P1 VIADD R5, R8, 0x5 ;  /* 0x0000000508059836 */ /* 0x000fe40000000000 */
[----:B------:R-:W-:-:S04]  /*0600*/  FSETP.GEU.AND P3, PT, R11, R4, PT ;  /* 0x000000040b00720b */ /* 0x000fc80003f6e000 */
[----:B------:R-:W-:Y:S01]  /*0610*/  FSEL R4, R11, R4, !P3 ;  /* 0x000000040b047208 */ /* 0x000fe20005800000 */
[----:B------:R-:W-:Y:S01]  /*0620*/  FMUL R11, R20, R20 ;  /* 0x00000014140b7220 */ /* 0x000fe20000400000 */
[----:B------:R-:W-:Y:S02]  /*0630*/  @!P2 IADD3 R5, PT, PT, R8, 0x6, RZ ;  /* 0x000000060805a810 */ /* 0x000fe40007ffe0ff */
[----:B------:R-:W-:-:S04]  /*0640*/  FSETP.GEU.AND P4, PT, R13, R4, PT ;  /* 0x000000040d00720b */ /* 0x000fc80003f8e000 */
[----:B------:R-:W-:Y:S01]  /*0650*/  FSEL R4, R13, R4, !P4 ;  /* 0x000000040d047208 */ /* 0x000fe20006000000 */
[----:B------:R-:W-:-:S03]  /*0660*/  @!P3 VIADD R5, R8, 0x7 ;  /* 0x000000070805b836 */ /* 0x000fc60000000000 */
[----:B------:R-:W-:-:S04]  /*0670*/  FSETP.GEU.AND P5, PT, R9, R4, PT ;  /* 0x000000040900720b */ /* 0x000fc80003fae000 */
[----:B------:R-:W-:Y:S01]  /*0680*/  FSEL R4, R9, R4, !P5 ;  /* 0x0000000409047208 */ /* 0x000fe20006800000 */
[----:B------:R-:W-:Y:S01]  /*0690*/  FMUL R9, R18, R18 ;  /* 0x0000001212097220 */ /* 0x000fe20000400000 */
[----:B------:R-:W-:Y:S02]  /*06a0*/  @!P4 IADD3 R5, PT, PT, R8, 0x8, RZ ;  /* 0x000000080805c810 */ /* 0x000fe40007ffe0ff */
[----:B------:R-:W-:-:S04]  /*06b0*/  FSETP.GEU.AND P6, PT, R11, R4, PT ;  /* 0x000000040b00720b */ /* 0x000fc80003fce000 */
        /* <DEDUP_REMOVED lines=17> */
[----:B------:R-:W-:Y:S01]  /*07d0*/  @!P2 VIADD R5, R8, 0xd ;  /* 0x0000000d0805a836 */ /* 0x000fe20000000000 */
[----:B------:R-:W-:Y:S02]  /*07e0*/  IADD3 R2, P2, PT, R2, 0x40, RZ ;  /* 0x0000004002027810 */ /* 0x000fe40007f5e0ff */
[----:B------:R-:W-:-:S03]  /*07f0*/  FSETP.GEU.AND P0, PT, R9, R4, PT ;  /* 0x000000040900720b */ /* 0x000fc60003f0e000 */
[----:B------:R-:W-:Y:S01]  /*0800*/  IMAD.X R3, RZ, RZ, R3, P2 ;  /* 0x000000ffff037224 */ /* 0x000fe200010e0603 */
[----:B------:R-:W-:Y:S02]  /*0810*/  FSEL R4, R9, R4, !P0 ;  /* 0x0000000409047208 */ /* 0x000fe40004000000 */
[----:B------:R-:W-:-:S07]  /*0820*/  @!P3 IADD3 R5, PT, PT, R8, 0xe, RZ ;  /* 0x0000000e0805b810 */ /* 0x000fce0007ffe0ff */
[C---:B------:R-:W-:Y:S01]  /*0830*/  @!P0 VIADD R5, R8.reuse, 0xf ;  /* 0x0000000f08058836 */ /* 0x040fe20000000000 */
[----:B------:R-:W-:-:S04]  /*0840*/  IADD3 R8, PT, PT, R8, 0x10, RZ ;  /* 0x0000001008087810 */ /* 0x000fc80007ffe0ff */
[----:B------:R-:W-:-:S13]  /*0850*/  ISETP.NE.AND P1, PT, R8, R6, PT ;  /* 0x000000060800720c */ /* 0x000fda0003f25270 */
[----:B------:R-:W-:Y:S05]  /*0860*/  @P1 BRA `(.L_x_2) ;  /* 0xfffffff8006c1947 */ /* 0x000fea000383ffff */
.L_x_1:
[----:B------:R-:W-:Y:S05]  /*0870*/  BRA.U !UP0, `(.L_x_0) ;  /* 0x0000000508a47547 */ /* 0x000fea000b800000 */
[----:B------:R-:W-:Y:S02]  /*0880*/  UISETP.GE.U32.AND UP0, UPT, UR7, 0x8, UPT ;  /* 0x000000080700788c */ /* 0x000fe4000bf06070 */
[----:B------:R-:W-:-:S04]  /*0890*/  ULOP3.LUT UR5, UR6, 0x7, URZ, 0xc0, !UPT ;  /* 0x0000000706057892 */ /* 0x000fc8000f8ec0ff */
[----:B------:R-:W-:-:S03]  /*08a0*/  UISETP.NE.AND UP1, UPT, UR5, URZ, UPT ;  /* 0x000000ff0500728c */ /* 0x000fc6000bf25270 */
[----:B------:R-:W-:Y:S08]  /*08b0*/  BRA.U !UP0, `(.L_x_3) ;  /* 0x0000000108cc7547 */ /* 0x000ff0000b800000 */
[----:B------:R-:W0:Y:S02]  /*08c0*/  LDC.64 R10, c[0x0][0x388] ;  /* 0x0000e200ff0a7b82 */ /* 0x000e240000000a00 */
[----:B0-----:R-:W-:-:S05]  /*08d0*/  IMAD.WIDE.U32 R10, R6, 0x4, R10 ;  /* 0x00000004060a7825 */ /* 0x001fca00078e000a */
[----:B------:R-:W2:Y:S04]  /*08e0*/  LDG.E R12, desc[UR10][R10.64] ;  /* 0x0000000a0a0c7981 */ /* 0x000ea8000c1e1900 */
[----:B------:R-:W3:Y:S04]  /*08f0*/  LDG.E R14, desc[UR10][R10.64+0x4] ;  /* 0x0000040a0a0e7981 */ /* 0x000ee8000c1e1900 */
        /* <DEDUP_REMOVED lines=10> */
[C---:B------:R-:W-:Y:S01]  /*09a0*/  FSETP.GEU.AND P2, PT, R3.reuse, R4, PT ;  /* 0x000000040300720b */ /* 0x040fe20003f4e000 */
[----:B------:R-:W-:Y:S01]  /*09b0*/  FMUL R14, R14, R14 ;  /* 0x0000000e0e0e7220 */ /* 0x000fe20000400000 */
[----:B------:R-:W-:Y:S02]  /*09c0*/  FMUL R16, R16, R16 ;  /* 0x0000001010107220 */ /* 0x000fe40000400000 */
[----:B------:R-:W-:Y:S01]  /*09d0*/  FSEL R3, R3, R4, !P2 ;  /* 0x0000000403037208 */ /* 0x000fe20005000000 */
[C---:B------:R-:W-:Y:S01]  /*09e0*/  FADD R18, R7.reuse, -R18 ;  /* 0x8000001207127221 */ /* 0x040fe20000000000 */
[----:B------:R-:W-:Y:S01]  /*09f0*/  SEL R5, R6, R5, !P2 ;  /* 0x0000000506057207 */ /* 0x000fe20005000000 */
[C---:B------:R-:W-:Y:S01]  /*0a00*/  FADD R20, R7.reuse, -R20 ;  /* 0x8000001407147221 */ /* 0x040fe20000000000 */
[-C--:B------:R-:W-:Y:S01]  /*0a10*/  FSETP.GEU.AND P3, PT, R14, R3.reuse, PT ;  /* 0x000000030e00720b */ /* 0x080fe20003f6e000 */
[----:B------:R-:W-:Y:S02]  /*0a20*/  FMUL R18, R18, R18 ;  /* 0x0000001212127220 */ /* 0x000fe40000400000 */
[----:B------:R-:W-:Y:S01]  /*0a30*/  FMUL R20, R20, R20 ;  /* 0x0000001414147220 */ /* 0x000fe20000400000 */
[----:B------:R-:W-:Y:S01]  /*0a40*/  FSEL R3, R14, R3, !P3 ;  /* 0x000000030e037208 */ /* 0x000fe20005800000 */
[C---:B------:R-:W-:Y:S01]  /*0a50*/  FADD R22, R7.reuse, -R22 ;  /* 0x8000001607167221 */ /* 0x040fe20000000000 */
[----:B------:R-:W-:-:S02]  /*0a60*/  FADD R2, R7, -R2 ;  /* 0x8000000207027221 */ /* 0x000fc40000000000 */
[-C--:B------:R-:W-:Y:S01]  /*0a70*/  FSETP.GEU.AND P4, PT, R16, R3.reuse, PT ;  /* 0x000000031000720b */ /* 0x080fe20003f8e000 */
[----:B------:R-:W-:Y:S01]  /*0a80*/  FMUL R22, R22, R22 ;  /* 0x0000001616167220 */ /* 0x000fe20000400000 */
[----:B------:R-:W-:Y:S02]  /*0a90*/  FMUL R2, R2, R2 ;  /* 0x0000000202027220 */ /* 0x000fe40000400000 */
[----:B------:R-:W-:Y:S01]  /*0aa0*/  FSEL R3, R16, R3, !P4 ;  /* 0x0000000310037208 */ /* 0x000fe20006000000 */
[----:B------:R-:W-:Y:S01]  /*0ab0*/  FADD R8, R7, -R8 ;  /* 0x8000000807087221 */ /* 0x000fe20000000000 */
[----:B------:R-:W-:Y:S02]  /*0ac0*/  @!P3 IADD3 R5, PT, PT, R6, 0x1, RZ ;  /* 0x000000010605b810 */ /* 0x000fe40007ffe0ff */
[----:B------:R-:W-:Y:S01]  /*0ad0*/  FSETP.GEU.AND P5, PT, R18, R3, PT ;  /* 0x000000031200720b */ /* 0x000fe20003fae000 */
[----:B------:R-:W-:-:S03]  /*0ae0*/  FMUL R9, R8, R8 ;  /* 0x0000000808097220 */ /* 0x000fc60000400000 */
[----:B------:R-:W-:Y:S01]  /*0af0*/  FSEL R3, R18, R3, !P5 ;  /* 0x0000000312037208 */ /* 0x000fe20006800000 */
[----:B------:R-:W-:-:S03]  /*0b00*/  @!P4 VIADD R5, R6, 0x2 ;  /* 0x000000020605c836 */ /* 0x000fc60000000000 */
[----:B------:R-:W-:-:S04]  /*0b10*/  FSETP.GEU.AND P1, PT, R20, R3, PT ;  /* 0x000000031400720b */ /* 0x000fc80003f2e000 */
[----:B------:R-:W-:Y:S02]  /*0b20*/  FSEL R3, R20, R3, !P1 ;  /* 0x0000000314037208 */ /* 0x000fe40004800000 */
[----:B------:R-:W-:Y:S02]  /*0b30*/  @!P5 IADD3 R5, PT, PT, R6, 0x3, RZ ;  /* 0x000000030605d810 */ /* 0x000fe40007ffe0ff */
[----:B------:R-:W-:-:S04]  /*0b40*/  FSETP.GEU.AND P0, PT, R22, R3, PT ;  /* 0x000000031600720b */ /* 0x000fc80003f0e000 */
[----:B------:R-:W-:Y:S01]  /*0b50*/  FSEL R3, R22, R3, !P0 ;  /* 0x0000000316037208 */ /* 0x000fe20004000000 */
[----:B------:R-:W-:-:S03]  /*0b60*/  @!P1 VIADD R5, R6, 0x4 ;  /* 0x0000000406059836 */ /* 0x000fc60000000000 */
[----:B------:R-:W-:-:S04]  /*0b70*/  FSETP.GEU.AND P2, PT, R2, R3, PT ;  /* 0x000000030200720b */ /* 0x000fc80003f4e000 */
[----:B------:R-:W-:Y:S02]  /*0b80*/  FSEL R2, R2, R3, !P2 ;  /* 0x0000000302027208 */ /* 0x000fe40005000000 */
[----:B------:R-:W-:Y:S02]  /*0b90*/  @!P0 IADD3 R5, PT, PT, R6, 0x5, RZ ;  /* 0x0000000506058810 */ /* 0x000fe40007ffe0ff */
[----:B------:R-:W-:-:S04]  /*0ba0*/  FSETP.GEU.AND P3, PT, R9, R2, PT ;  /* 0x000000020900720b */ /* 0x000fc80003f6e000 */
[----:B------:R-:W-:Y:S01]  /*0bb0*/  FSEL R4, R9, R2, !P3 ;  /* 0x0000000209047208 */ /* 0x000fe20005800000 */
[----:B------:R-:W-:-:S08]  /*0bc0*/  @!P2 VIADD R5, R6, 0x6 ;  /* 0x000000060605a836 */ /* 0x000fd00000000000 */
[C---:B------:R-:W-:Y:S01]  /*0bd0*/  @!P3 IADD3 R5, PT, PT, R6.reuse, 0x7, RZ ;  /* 0x000000070605b810 */ /* 0x040fe20007ffe0ff */
[----:B------:R-:W-:-:S07]  /*0be0*/  VIADD R6, R6, 0x8 ;  /* 0x0000000806067836 */ /* 0x000fce0000000000 */
.L_x_3:
        /* <DEDUP_REMOVED lines=10> */
[----:B------:R-:W4:Y:S01]  /*0c90*/  LDG.E R14, desc[UR10][R2.64+0xc] ;  /* 0x00000c0a020e7981 */ /* 0x000f22000c1e1900 */
[----:B--2--5:R-:W-:-:S04]  /*0ca0*/  FADD R8, R7, -R8 ;  /* 0x8000000807087221 */ /* 0x024fc80000000000 */
[----:B------:R-:W-:Y:S01]  /*0cb0*/  FMUL R9, R8, R8 ;  /* 0x0000000808097220 */ /* 0x000fe20000400000 */
[C---:B---3--:R-:W-:Y:S01]  /*0cc0*/  FADD R10, R7.reuse, -R10 ;  /* 0x8000000a070a7221 */ /* 0x048fe20000000000 */
[----:B----4-:R-:W-:-:S03]  /*0cd0*/  FADD R12, R7, -R12 ;  /* 0x8000000c070c7221 */ /* 0x010fc60000000000 */
[----:B------:R-:W-:Y:S01]  /*0ce0*/  FSETP.GEU.AND P0, PT, R9, R4, PT ;  /* 0x000000040900720b */ /* 0x000fe20003f0e000 */
[----:B------:R-:W-:Y:S01]  /*0cf0*/  FMUL R11, R10, R10 ;  /* 0x0000000a0a0b7220 */ /* 0x000fe20000400000 */
[----:B------:R-:W-:Y:S02]  /*0d00*/  FADD R14, R7, -R14 ;  /* 0x8000000e070e7221 */ /* 0x000fe40000000000 */
[----:B------:R-:W-:Y:S01]  /*0d10*/  FSEL R4, R9, R4, !P0 ;  /* 0x0000000409047208 */ /* 0x000fe20004000000 */
[----:B------:R-:W-:Y:S01]  /*0d20*/  FMUL R9, R12, R12 ;  /* 0x0000000c0c097220 */ /* 0x000fe20000400000 */
[----:B------:R-:W-:Y:S01]  /*0d30*/  SEL R5, R6, R5, !P0 ;  /* 0x0000000506057207 */ /* 0x000fe20004000000 */
[----:B------:R-:W-:Y:S01]  /*0d40*/  FMUL R3, R14, R14 ;  /* 0x0000000e0e037220 */ /* 0x000fe20000400000 */
[----:B------:R-:W-:-:S04]  /*0d50*/  FSETP.GEU.AND P1, PT, R11, R4, PT ;  /* 0x000000040b00720b */ /* 0x000fc80003f2e000 */
[----:B------:R-:W-:-:S04]  /*0d60*/  FSEL R4, R11, R4, !P1 ;  /* 0x000000040b047208 */ /* 0x000fc80004800000 */
        /* <DEDUP_REMOVED lines=8> */
.L_x_4:
[----:B------:R-:W-:Y:S05]  /*0df0*/  BRA.U !UP1, `(.L_x_0) ;  /* 0x0000000109447547 */ /* 0x000fea000b800000 */
[----:B------:R-:W0:Y:S01]  /*0e00*/  LDC.64 R2, c[0x0][0x388] ;  /* 0x0000e200ff027b82 */ /* 0x000e220000000a00 */
[----:B------:R-:W-:Y:S01]  /*0e10*/  UIADD3 UR4, UPT, UPT, -UR4, URZ, URZ ;  /* 0x000000ff04047290 */ /* 0x000fe2000fffe1ff */
[----:B0-----:R-:W-:-:S03]  /*0e20*/  IMAD.WIDE.U32 R2, R6, 0x4, R2 ;  /* 0x0000000406027825 */ /* 0x001fc600078e0002 */
[----:B------:R-:W-:-:S08]  /*0e30*/  MOV R10, R2 ;  /* 0x00000002000a7202 */ /* 0x000fd00000000f00 */
.L_x_5:
[----:B------:R-:W-:-:S06]  /*0e40*/  IMAD.MOV.U32 R2, RZ, RZ, R10 ;  /* 0x000000ffff027224 */ /* 0x000fcc00078e000a */
[----:B------:R0:W2:Y:S01]  /*0e50*/  LDG.E R2, desc[UR10][R2.64] ;  /* 0x0000000a02027981 */ /* 0x0000a2000c1e1900 */
[----:B------:R-:W-:Y:S01]  /*0e60*/  UIADD3 UR4, UPT, UPT, UR4, 0x1, URZ ;  /* 0x0000000104047890 */ /* 0x000fe2000fffe0ff */
[----:B------:R-:W-:-:S03]  /*0e70*/  IADD3 R10, P1, PT, R10, 0x4, RZ ;  /* 0x000000040a0a7810 */ /* 0x000fc60007f3e0ff */
[----:B------:R-:W-:Y:S01]  /*0e80*/  UISETP.NE.AND UP0, UPT, UR4, URZ, UPT ;  /* 0x000000ff0400728c */ /* 0x000fe2000bf05270 */
[----:B0-----:R-:W-:Y:S01]  /*0e90*/  IADD3.X R3, PT, PT, RZ, R3, RZ, P1, !PT ;  /* 0x00000003ff037210 */ /* 0x001fe20000ffe4ff */
[----:B--2--5:R-:W-:-:S04]  /*0ea0*/  FADD R8, R7, -R2 ;  /* 0x8000000207087221 */ /* 0x024fc80000000000 */
[----:B------:R-:W-:-:S05]  /*0eb0*/  FMUL R9, R8, R8 ;  /* 0x0000000808097220 */ /* 0x000fca0000400000 */
[----:B------:R-:W-:-:S04]  /*0ec0*/  FSETP.GEU.AND P0, PT, R9, R4, PT ;  /* 0x000000040900720b */ /* 0x000fc80003f0e000 */
[C---:B------:R-:W-:Y:S02]  /*0ed0*/  SEL R5, R6.reuse, R5, !P0 ;  /* 0x0000000506057207 */ /* 0x040fe40004000000 */
[----:B------:R-:W-:Y:S02]  /*0ee0*/  FSEL R4, R9, R4, !P0 ;  /* 0x0000000409047208 */ /* 0x000fe40004000000 */
[----:B------:R-:W-:Y:S01]  /*0ef0*/  IADD3 R6, PT, PT, R6, 0x1, RZ ;  /* 0x0000000106067810 */ /* 0x000fe20007ffe0ff */
[----:B------:R-:W-:Y:S06]  /*0f00*/  BRA.U UP0, `(.L_x_5) ;  /* 0xfffffffd00cc7547 */ /* 0x000fec000b83ffff */
.L_x_0:
[----:B------:R-:W0:Y:S08]  /*0f10*/  LDC.64 R2, c[0x0][0x390] ;  /* 0x0000e400ff027b82 */ /* 0x000e300000000a00 */
[----:B-----5:R-:W1:Y:S01]  /*0f20*/  LDC.64 R6, c[0x0][0x3a0] ;  /* 0x0000e800ff067b82 */ /* 0x020e620000000a00 */
[----:B0-----:R-:W-:-:S05]  /*0f30*/  IMAD.WIDE R2, R0, 0x4, R2 ;  /* 0x0000000400027825 */ /* 0x001fca00078e0202 */
[----:B------:R-:W-:Y:S01]  /*0f40*/  STG.E desc[UR10][R2.64], R5 ;  /* 0x0000000502007986 */ /* 0x000fe2000c10190a */
[----:B-1----:R-:W-:-:S05]  /*0f50*/  IMAD.WIDE R6, R0, 0x4, R6 ;  /* 0x0000000400067825 */ /* 0x002fca00078e0206 */
[----:B------:R-:W-:Y:S01]  /*0f60*/  STG.E desc[UR10][R6.64], R4 ;  /* 0x0000000406007986 */ /* 0x000fe2000c10190a */
[----:B------:R-:W-:Y:S05]  /*0f70*/  EXIT ;  /* 0x000000000000794d */ /* 0x000fea0003800000 */
.L_x_6:
[----:B------:R-:W-:-:S00]  /*0f80*/  BRA `(.L_x_6) ;  /* 0xfffffffc00fc7947 */ /* 0x000fc0000383ffff */
[----:B------:R-:W-:-:S00]  /*0f90*/  NOP ;  /* 0x0000000000007918 */ /* 0x000fc00000000000 */
        /* <DEDUP_REMOVED lines=14> */
.L_x_7:


//--------------------- .nv.shared.reserved.0     --------------------------
	.section	.nv.shared.reserved.0,"aw",@nobits
	.weak		__nv_reservedSMEM_offset_0_alias
	.size		__nv_reservedSMEM_offset_0_alias, 0, 64
	.other		__nv_reservedSMEM_offset_0_alias,@"STO_CUDA_RESERVED_SHARED STV_DEFAULT"
__nv_reservedSMEM_offset_0_alias:
	.zero		0
	.zero		64


//--------------------- .nv.constant0._Z17assignment_kernelPKfS0_PiiiPf --------------------------
	.section	.nv.constant0._Z17assignment_kernelPKfS0_PiiiPf,"a",@progbits
	.sectionflags	@""
	.align	4
.nv.constant0._Z17assignment_kernelPKfS0_PiiiPf:
	.zero		936


//--------------------- SYMBOLS --------------------------

	.type		.nv.reservedSmem.offset0,@object
	.size		.nv.reservedSmem.offset0,0x4
